//
// Generated by NVIDIA NVVM Compiler
//
// Compiler Build ID: CL-36424714
// Cuda compilation tools, release 13.0, V13.0.88
// Based on NVVM 20.0.0
//

.version 9.0
.target sm_100
.address_size 64

	// .globl	_Z16global_boxfilterPjS_Piii

.visible .entry _Z16global_boxfilterPjS_Piii(
	.param .u64 .ptr .align 1 _Z16global_boxfilterPjS_Piii_param_0,
	.param .u64 .ptr .align 1 _Z16global_boxfilterPjS_Piii_param_1,
	.param .u64 .ptr .align 1 _Z16global_boxfilterPjS_Piii_param_2,
	.param .u32 _Z16global_boxfilterPjS_Piii_param_3,
	.param .u32 _Z16global_boxfilterPjS_Piii_param_4
)
{
	.reg .pred 	%p<32>;
	.reg .b32 	%r<99>;
	.reg .b64 	%rd<18>;

	ld.param.u64 	%rd10, [_Z16global_boxfilterPjS_Piii_param_0];
	ld.param.u64 	%rd9, [_Z16global_boxfilterPjS_Piii_param_1];
	ld.param.u64 	%rd11, [_Z16global_boxfilterPjS_Piii_param_2];
	ld.param.u32 	%r47, [_Z16global_boxfilterPjS_Piii_param_3];
	ld.param.u32 	%r48, [_Z16global_boxfilterPjS_Piii_param_4];
	cvta.to.global.u64 	%rd1, %rd11;
	cvta.to.global.u64 	%rd2, %rd10;
	mov.u32 	%r1, %ntid.x;
	mov.u32 	%r49, %ctaid.x;
	mov.u32 	%r50, %tid.x;
	mad.lo.s32 	%r80, %r1, %r49, %r50;
	mul.lo.s32 	%r3, %r48, %r47;
	setp.ge.s32 	%p6, %r80, %r3;
	@%p6 bra 	$L__BB0_21;
	mov.u32 	%r51, %nctaid.x;
	mul.lo.s32 	%r4, %r1, %r51;
	cvta.to.global.u64 	%rd3, %rd9;
	cvt.s64.s32 	%rd4, %r47;
$L__BB0_2:
	setp.lt.s32 	%p7, %r47, 0;
	div.s32 	%r7, %r80, %r47;
	mul.lo.s32 	%r53, %r7, %r47;
	sub.s32 	%r6, %r80, %r53;
	setp.lt.s32 	%p8, %r6, 1;
	or.pred  	%p1, %p8, %p7;
	setp.lt.s32 	%p9, %r7, 1;
	setp.gt.s32 	%p10, %r7, %r48;
	or.pred  	%p2, %p9, %p10;
	or.pred  	%p11, %p1, %p2;
	cvt.s64.s32 	%rd5, %r80;
	sub.s64 	%rd12, %rd5, %rd4;
	shl.b64 	%rd13, %rd12, 2;
	add.s64 	%rd6, %rd2, %rd13;
	mov.b32 	%r83, 0;
	mov.u32 	%r84, %r83;
	@%p11 bra 	$L__BB0_4;
	ld.global.u32 	%r54, [%rd6+-4];
	ld.global.u32 	%r84, [%rd1];
	mul.lo.s32 	%r83, %r84, %r54;
$L__BB0_4:
	setp.lt.s32 	%p12, %r7, 0;
	setp.ge.s32 	%p13, %r7, %r48;
	or.pred  	%p3, %p12, %p13;
	or.pred  	%p14, %p1, %p3;
	shl.b64 	%rd14, %rd5, 2;
	add.s64 	%rd7, %rd2, %rd14;
	@%p14 bra 	$L__BB0_6;
	ld.global.u32 	%r55, [%rd7+-4];
	ld.global.u32 	%r56, [%rd1+12];
	mad.lo.s32 	%r83, %r56, %r55, %r83;
	add.s32 	%r84, %r56, %r84;
$L__BB0_6:
	add.s32 	%r57, %r7, 1;
	setp.lt.s32 	%p15, %r7, -1;
	setp.ge.s32 	%p16, %r57, %r48;
	or.pred  	%p4, %p15, %p16;
	or.pred  	%p18, %p1, %p4;
	shl.b64 	%rd15, %rd4, 2;
	add.s64 	%rd8, %rd7, %rd15;
	@%p18 bra 	$L__BB0_8;
	ld.global.u32 	%r58, [%rd8+-4];
	ld.global.u32 	%r59, [%rd1+24];
	mad.lo.s32 	%r83, %r59, %r58, %r83;
	add.s32 	%r84, %r59, %r84;
$L__BB0_8:
	or.b32  	%r20, %r6, %r47;
	and.b32  	%r21, %r20, -2147483648;
	shr.u32 	%r60, %r20, 31;
	and.b32  	%r61, %r60, 1;
	setp.eq.b32 	%p19, %r61, 1;
	or.pred  	%p20, %p19, %p2;
	@%p20 bra 	$L__BB0_10;
	ld.global.u32 	%r62, [%rd6];
	ld.global.u32 	%r63, [%rd1+4];
	mad.lo.s32 	%r83, %r63, %r62, %r83;
	add.s32 	%r84, %r63, %r84;
$L__BB0_10:
	setp.ge.s32 	%p21, %r7, %r48;
	or.b32  	%r64, %r20, %r7;
	shr.u32 	%r65, %r64, 31;
	and.b32  	%r66, %r65, 1;
	setp.eq.b32 	%p22, %r66, 1;
	or.pred  	%p23, %p22, %p21;
	@%p23 bra 	$L__BB0_12;
	ld.global.u32 	%r67, [%rd7];
	ld.global.u32 	%r68, [%rd1+16];
	mad.lo.s32 	%r83, %r68, %r67, %r83;
	add.s32 	%r84, %r68, %r84;
$L__BB0_12:
	setp.ne.s32 	%p24, %r21, 0;
	or.pred  	%p25, %p24, %p4;
	@%p25 bra 	$L__BB0_14;
	ld.global.u32 	%r69, [%rd8];
	ld.global.u32 	%r70, [%rd1+28];
	mad.lo.s32 	%r83, %r70, %r69, %r83;
	add.s32 	%r84, %r70, %r84;
$L__BB0_14:
	add.s32 	%r71, %r6, 1;
	setp.lt.s32 	%p26, %r6, -1;
	setp.ge.s32 	%p27, %r71, %r47;
	or.pred  	%p5, %p26, %p27;
	or.pred  	%p28, %p5, %p2;
	@%p28 bra 	$L__BB0_16;
	ld.global.u32 	%r72, [%rd6+4];
	ld.global.u32 	%r73, [%rd1+8];
	mad.lo.s32 	%r83, %r73, %r72, %r83;
	add.s32 	%r84, %r73, %r84;
$L__BB0_16:
	or.pred  	%p29, %p5, %p3;
	@%p29 bra 	$L__BB0_18;
	ld.global.u32 	%r74, [%rd7+4];
	ld.global.u32 	%r75, [%rd1+20];
	mad.lo.s32 	%r83, %r75, %r74, %r83;
	add.s32 	%r84, %r75, %r84;
$L__BB0_18:
	or.pred  	%p30, %p5, %p4;
	@%p30 bra 	$L__BB0_20;
	ld.global.u32 	%r76, [%rd8+4];
	ld.global.u32 	%r77, [%rd1+32];
	mad.lo.s32 	%r83, %r77, %r76, %r83;
	add.s32 	%r84, %r77, %r84;
$L__BB0_20:
	cvt.u32.u64 	%r78, %rd5;
	div.s32 	%r79, %r83, %r84;
	add.s64 	%rd17, %rd3, %rd14;
	st.global.u32 	[%rd17], %r79;
	add.s32 	%r80, %r78, %r4;
	setp.lt.s32 	%p31, %r80, %r3;
	@%p31 bra 	$L__BB0_2;
$L__BB0_21:
	ret;

}


// ===== COMPILED SASS (sm_100) =====

	.target	sm_100

	.elftype	@"ET_EXEC"


//--------------------- .note.nv.tkinfo           --------------------------
	.section	.note.nv.tkinfo,"",@"SHT_NOTE"
	.sectionflags	@"SHF_NOTE_NV_TKINFO"
	.tkinfo
        /*0018*/ 	.word	0x00000002
        /*0030*/ 	.string	""
        /*0030*/ 	.string	"ptxas"
        /*0030*/ 	.string	"Cuda compilation tools, release 13.0, V13.0.88"
        /*0030*/ 	.string	"Build cuda_13.0.r13.0/compiler.36424714_0"
        /*0030*/ 	.string	"-arch sm_100 -m 64 "



//--------------------- .note.nv.cuinfo           --------------------------
	.section	.note.nv.cuinfo,"",@"SHT_NOTE"
	.sectionflags	@"SHF_NOTE_NV_CUINFO"
        /*0018*/ 	.short	0x0002
        /*001a*/ 	.short	0x0064
        /*001c*/ 	.short	0x0082
	.zero		2


//--------------------- .nv.info                  --------------------------
	.section	.nv.info,"",@"SHT_CUDA_INFO"
	.align	4


	//----- nvinfo : EIATTR_REGCOUNT
	.align		4
        /*0000*/ 	.byte	0x04, 0x2f
        /*0002*/ 	.short	(.L_1 - .L_0)
	.align		4
.L_0:
        /*0004*/ 	.word	index@(_Z16global_boxfilterPjS_Piii)
        /*0008*/ 	.word	0x00000020


	//----- nvinfo : EIATTR_FRAME_SIZE
	.align		4
.L_1:
        /*000c*/ 	.byte	0x04, 0x11
        /*000e*/ 	.short	(.L_3 - .L_2)
	.align		4
.L_2:
        /*0010*/ 	.word	index@(_Z16global_boxfilterPjS_Piii)
        /*0014*/ 	.word	0x00000000


	//----- nvinfo : EIATTR_MIN_STACK_SIZE
	.align		4
.L_3:
        /*0018*/ 	.byte	0x04, 0x12
        /*001a*/ 	.short	(.L_5 - .L_4)
	.align		4
.L_4:
        /*001c*/ 	.word	index@(_Z16global_boxfilterPjS_Piii)
        /*0020*/ 	.word	0x00000000
.L_5:


//--------------------- .nv.compat                --------------------------
	.section	.nv.compat,"",@"SHT_CUDA_COMPAT_INFO"
	.align	4
        /*0000*/ 	.byte	0x02, 0x09, 0x00, 0x00, 0x02, 0x02, 0x01, 0x00, 0x02, 0x05, 0x05, 0x00, 0x03, 0x07, 0x01, 0x01
        /*0010*/ 	.byte	0x02, 0x03, 0x00, 0x00, 0x02, 0x06, 0x01, 0x00, 0x04, 0x0b, 0x08, 0x00, 0x09, 0x00, 0x00, 0x00
        /*0020*/ 	.byte	0x00, 0x00, 0x00, 0x00


//--------------------- .nv.info._Z16global_boxfilterPjS_Piii --------------------------
	.section	.nv.info._Z16global_boxfilterPjS_Piii,"",@"SHT_CUDA_INFO"
	.sectionflags	@""
	.align	4


	//----- nvinfo : EIATTR_CUDA_API_VERSION
	.align		4
        /*0000*/ 	.byte	0x04, 0x37
        /*0002*/ 	.short	(.L_7 - .L_6)
.L_6:
        /*0004*/ 	.word	0x00000082


	//----- nvinfo : EIATTR_KPARAM_INFO
	.align		4
.L_7:
        /*0008*/ 	.byte	0x04, 0x17
        /*000a*/ 	.short	(.L_9 - .L_8)
.L_8:
        /*000c*/ 	.word	0x00000000
        /*0010*/ 	.short	0x0004
        /*0012*/ 	.short	0x001c
        /*0014*/ 	.byte	0x00, 0xf0, 0x11, 0x00


	//----- nvinfo : EIATTR_KPARAM_INFO
	.align		4
.L_9:
        /*0018*/ 	.byte	0x04, 0x17
        /*001a*/ 	.short	(.L_11 - .L_10)
.L_10:
        /*001c*/ 	.word	0x00000000
        /*0020*/ 	.short	0x0003
        /*0022*/ 	.short	0x0018
        /*0024*/ 	.byte	0x00, 0xf0, 0x11, 0x00


	//----- nvinfo : EIATTR_KPARAM_INFO
	.align		4
.L_11:
        /*0028*/ 	.byte	0x04, 0x17
        /*002a*/ 	.short	(.L_13 - .L_12)
.L_12:
        /*002c*/ 	.word	0x00000000
        /*0030*/ 	.short	0x0002
        /*0032*/ 	.short	0x0010
        /*0034*/ 	.byte	0x00, 0xf5, 0x21, 0x00


	//----- nvinfo : EIATTR_KPARAM_INFO
	.align		4
.L_13:
        /*0038*/ 	.byte	0x04, 0x17
        /*003a*/ 	.short	(.L_15 - .L_14)
.L_14:
        /*003c*/ 	.word	0x00000000
        /*0040*/ 	.short	0x0001
        /*0042*/ 	.short	0x0008
        /*0044*/ 	.byte	0x00, 0xf5, 0x21, 0x00


	//----- nvinfo : EIATTR_KPARAM_INFO
	.align		4
.L_15:
        /*0048*/ 	.byte	0x04, 0x17
        /*004a*/ 	.short	(.L_17 - .L_16)
.L_16:
        /*004c*/ 	.word	0x00000000
        /*0050*/ 	.short	0x0000
        /*0052*/ 	.short	0x0000
        /*0054*/ 	.byte	0x00, 0xf5, 0x21, 0x00


	//----- nvinfo : EIATTR_SPARSE_MMA_MASK
	.align		4
.L_17:
        /*0058*/ 	.byte	0x03, 0x50
        /*005a*/ 	.short	0x0000


	//----- nvinfo : EIATTR_MAXREG_COUNT
	.align		4
        /*005c*/ 	.byte	0x03, 0x1b
        /*005e*/ 	.short	0x00ff


	//----- nvinfo : EIATTR_MERCURY_ISA_VERSION
	.align		4
        /*0060*/ 	.byte	0x03, 0x5f
        /*0062*/ 	.short	0x0101


	//----- nvinfo : EIATTR_VRC_CTA_INIT_COUNT
	.align		4
        /*0064*/ 	.byte	0x02, 0x4a
	.zero		1
	.zero		1


	//----- nvinfo : EIATTR_EXIT_INSTR_OFFSETS
	.align		4
        /*0068*/ 	.byte	0x04, 0x1c
        /*006a*/ 	.short	(.L_19 - .L_18)


	//   ....[0]....
.L_18:
        /*006c*/ 	.word	0x00000080


	//   ....[1]....
        /*0070*/ 	.word	0x000009d0


	//----- nvinfo : EIATTR_CRS_STACK_SIZE
	.align		4
.L_19:
        /*0074*/ 	.byte	0x04, 0x1e
        /*0076*/ 	.short	(.L_21 - .L_20)
.L_20:
        /*0078*/ 	.word	0x00000000


	//----- nvinfo : EIATTR_CBANK_PARAM_SIZE
	.align		4
.L_21:
        /*007c*/ 	.byte	0x03, 0x19
        /*007e*/ 	.short	0x0020


	//----- nvinfo : EIATTR_PARAM_CBANK
	.align		4
        /*0080*/ 	.byte	0x04, 0x0a
        /*0082*/ 	.short	(.L_23 - .L_22)
	.align		4
.L_22:
        /*0084*/ 	.word	index@(.nv.constant0._Z16global_boxfilterPjS_Piii)
        /*0088*/ 	.short	0x0380
        /*008a*/ 	.short	0x0020


	//----- nvinfo : EIATTR_SW_WAR
	.align		4
.L_23:
        /*008c*/ 	.byte	0x04, 0x36
        /*008e*/ 	.short	(.L_25 - .L_24)
.L_24:
        /*0090*/ 	.word	0x00000008
.L_25:


//--------------------- .nv.callgraph             --------------------------
	.section	.nv.callgraph,"",@"SHT_CUDA_CALLGRAPH"
	.align	4
	.sectionentsize	8
	.align		4
        /*0000*/ 	.word	0x00000000
	.align		4
        /*0004*/ 	.word	0xffffffff
	.align		4
        /*0008*/ 	.word	0x00000000
	.align		4
        /*000c*/ 	.word	0xfffffffe
	.align		4
        /*0010*/ 	.word	0x00000000
	.align		4
        /*0014*/ 	.word	0xfffffffd
	.align		4
        /*0018*/ 	.word	0x00000000
	.align		4
        /*001c*/ 	.word	0xfffffffc


//--------------------- .text._Z16global_boxfilterPjS_Piii --------------------------
	.section	.text._Z16global_boxfilterPjS_Piii,"ax",@progbits
	.align	128
        .global         _Z16global_boxfilterPjS_Piii
        .type           _Z16global_boxfilterPjS_Piii,@function
        .size           _Z16global_boxfilterPjS_Piii,(.L_x_2 - _Z16global_boxfilterPjS_Piii)
        .other          _Z16global_boxfilterPjS_Piii,@"STO_CUDA_ENTRY STV_DEFAULT"
_Z16global_boxfilterPjS_Piii:
.text._Z16global_boxfilterPjS_Piii:
[----:B------:R-:W-:Y:S01]  /*0000*/  LDC R1, c[0x0][0x37c] ;  /* 0x0000df00ff017b82 */ /* 0x000fe20000000800 */
[----:B------:R-:W0:Y:S07]  /*0010*/  S2R R24, SR_CTAID.X ;  /* 0x0000000000187919 */ /* 0x000e2e0000002500 */
[----:B------:R-:W1:Y:S01]  /*0020*/  LDC.64 R2, c[0x0][0x398] ;  /* 0x0000e600ff027b82 */ /* 0x000e620000000a00 */
[----:B------:R-:W0:Y:S01]  /*0030*/  LDCU UR4, c[0x0][0x360] ;  /* 0x00006c00ff0477ac */ /* 0x000e220008000800 */
[----:B------:R-:W0:Y:S01]  /*0040*/  S2R R5, SR_TID.X ;  /* 0x0000000000057919 */ /* 0x000e220000002100 */
[----:B-1----:R-:W-:-:S02]  /*0050*/  IMAD R0, R3, R2, RZ ;  /* 0x0000000203007224 */ /* 0x002fc400078e02ff */
[----:B0-----:R-:W-:-:S05]  /*0060*/  IMAD R24, R24, UR4, R5 ;  /* 0x0000000418187c24 */ /* 0x001fca000f8e0205 */
[----:B------:R-:W-:-:S13]  /*0070*/  ISETP.GE.AND P0, PT, R24, R0, PT ;  /* 0x000000001800720c */ /* 0x000fda0003f06270 */
[----:B------:R-:W-:Y:S05]  /*0080*/  @P0 EXIT ;  /* 0x000000000000094d */ /* 0x000fea0003800000 */
[----:B------:R-:W-:Y:S01]  /*0090*/  IABS R20, R2 ;  /* 0x0000000200147213 */ /* 0x000fe20000000000 */
[----:B------:R-:W0:Y:S01]  /*00a0*/  LDC R21, c[0x0][0x398] ;  /* 0x0000e600ff157b82 */ /* 0x000e220000000800 */
[----:B------:R-:W1:Y:S01]  /*00b0*/  LDCU UR5, c[0x0][0x370] ;  /* 0x00006e00ff0577ac */ /* 0x000e620008000800 */
[----:B------:R-:W-:Y:S01]  /*00c0*/  ISETP.GE.AND P6, PT, R2, RZ, PT ;  /* 0x000000ff0200720c */ /* 0x000fe20003fc6270 */
[----:B------:R-:W2:Y:S01]  /*00d0*/  I2F.RP R3, R20 ;  /* 0x0000001400037306 */ /* 0x000ea20000209400 */
[----:B------:R-:W3:Y:S01]  /*00e0*/  LDCU.64 UR6, c[0x0][0x358] ;  /* 0x00006b00ff0677ac */ /* 0x000ee20008000a00 */
[----:B------:R-:W4:Y:S01]  /*00f0*/  LDCU UR12, c[0x0][0x39c] ;  /* 0x00007380ff0c77ac */ /* 0x000f220008000800 */
[----:B------:R-:W0:Y:S01]  /*0100*/  LDCU.64 UR8, c[0x0][0x380] ;  /* 0x00007000ff0877ac */ /* 0x000e220008000a00 */
[----:B------:R-:W0:Y:S04]  /*0110*/  LDCU.64 UR10, c[0x0][0x388] ;  /* 0x00007100ff0a77ac */ /* 0x000e280008000a00 */
[----:B--2---:R-:W2:Y:S01]  /*0120*/  MUFU.RCP R3, R3 ;  /* 0x0000000300037308 */ /* 0x004ea20000001000 */
[----:B-1----:R-:W-:Y:S01]  /*0130*/  UIMAD UR4, UR4, UR5, URZ ;  /* 0x00000005040472a4 */ /* 0x002fe2000f8e02ff */
[----:B--2---:R-:W-:-:S06]  /*0140*/  VIADD R22, R3, 0xffffffe ;  /* 0x0ffffffe03167836 */ /* 0x004fcc0000000000 */
[----:B------:R1:W2:Y:S02]  /*0150*/  F2I.FTZ.U32.TRUNC.NTZ R23, R22 ;  /* 0x0000001600177305 */ /* 0x0002a4000021f000 */
[----:B-1----:R-:W-:Y:S02]  /*0160*/  IMAD.MOV.U32 R22, RZ, RZ, RZ ;  /* 0x000000ffff167224 */ /* 0x002fe400078e00ff */
[----:B--2---:R-:W-:-:S04]  /*0170*/  IMAD.MOV R5, RZ, RZ, -R23 ;  /* 0x000000ffff057224 */ /* 0x004fc800078e0a17 */
[----:B------:R-:W-:-:S04]  /*0180*/  IMAD R3, R5, R20, RZ ;  /* 0x0000001405037224 */ /* 0x000fc800078e02ff */
[----:B------:R-:W-:Y:S01]  /*0190*/  IMAD.HI.U32 R22, R23, R3, R22 ;  /* 0x0000000317167227 */ /* 0x000fe200078e0016 */
[----:B0--34-:R-:W-:-:S07]  /*01a0*/  SHF.R.S32.HI R23, RZ, 0x1f, R2 ;  /* 0x0000001fff177819 */ /* 0x019fce0000011402 */
.L_x_0:
[----:B------:R-:W-:Y:S01]  /*01b0*/  IABS R3, R24 ;  /* 0x0000001800037213 */ /* 0x000fe20000000000 */
[----:B------:R-:W-:Y:S01]  /*01c0*/  IMAD.MOV.U32 R27, RZ, RZ, RZ ;  /* 0x000000ffff1b7224 */ /* 0x000fe200078e00ff */
[----:B------:R-:W-:Y:S02]  /*01d0*/  IABS R4, R21 ;  /* 0x0000001500047213 */ /* 0x000fe40000000000 */
[----:B------:R-:W-:Y:S01]  /*01e0*/  SHF.R.S32.HI R26, RZ, 0x1f, R24 ;  /* 0x0000001fff1a7819 */ /* 0x000fe20000011418 */
[----:B------:R-:W-:-:S04]  /*01f0*/  IMAD.HI.U32 R12, R22, R3, RZ ;  /* 0x00000003160c7227 */ /* 0x000fc800078e00ff */
[----:B------:R-:W-:-:S04]  /*0200*/  IMAD.MOV R2, RZ, RZ, -R12 ;  /* 0x000000ffff027224 */ /* 0x000fc800078e0a0c */
[----:B------:R-:W-:Y:S01]  /*0210*/  IMAD R3, R4, R2, R3 ;  /* 0x0000000204037224 */ /* 0x000fe200078e0203 */
[----:B------:R-:W-:-:S04]  /*0220*/  LOP3.LUT R2, R24, R21, RZ, 0x3c, !PT ;  /* 0x0000001518027212 */ /* 0x000fc800078e3cff */
[----:B------:R-:W-:Y:S02]  /*0230*/  ISETP.GT.U32.AND P1, PT, R20, R3, PT ;  /* 0x000000031400720c */ /* 0x000fe40003f24070 */
[----:B------:R-:W-:-:S11]  /*0240*/  ISETP.GE.AND P2, PT, R2, RZ, PT ;  /* 0x000000ff0200720c */ /* 0x000fd60003f46270 */
[----:B------:R-:W-:Y:S02]  /*0250*/  @!P1 IMAD.IADD R3, R3, 0x1, -R4 ;  /* 0x0000000103039824 */ /* 0x000fe400078e0a04 */
[----:B------:R-:W-:Y:S01]  /*0260*/  @!P1 VIADD R12, R12, 0x1 ;  /* 0x000000010c0c9836 */ /* 0x000fe20000000000 */
[----:B------:R-:W-:Y:S02]  /*0270*/  ISETP.NE.AND P1, PT, R21, RZ, PT ;  /* 0x000000ff1500720c */ /* 0x000fe40003f25270 */
[----:B------:R-:W-:-:S13]  /*0280*/  ISETP.GE.U32.AND P0, PT, R3, R20, PT ;  /* 0x000000140300720c */ /* 0x000fda0003f06070 */
[----:B------:R-:W-:-:S04]  /*0290*/  @P0 VIADD R12, R12, 0x1 ;  /* 0x000000010c0c0836 */ /* 0x000fc80000000000 */
[----:B------:R-:W-:Y:S01]  /*02a0*/  @!P2 IMAD.MOV R12, RZ, RZ, -R12 ;  /* 0x000000ffff0ca224 */ /* 0x000fe200078e0a0c */
[-C--:B------:R-:W-:Y:S02]  /*02b0*/  @!P1 LOP3.LUT R12, RZ, R21.reuse, RZ, 0x33, !PT ;  /* 0x00000015ff0c9212 */ /* 0x080fe400078e33ff */
[----:B------:R-:W-:Y:S02]  /*02c0*/  IADD3 R3, P2, PT, R24, -R21, RZ ;  /* 0x8000001518037210 */ /* 0x000fe40007f5e0ff */
[----:B------:R-:W-:Y:S01]  /*02d0*/  ISETP.GT.AND P1, PT, R12, UR12, PT ;  /* 0x0000000c0c007c0c */ /* 0x000fe2000bf24270 */
[----:B------:R-:W-:Y:S02]  /*02e0*/  IMAD.MOV R14, RZ, RZ, -R12 ;  /* 0x000000ffff0e7224 */ /* 0x000fe400078e0a0c */
[----:B------:R-:W-:Y:S01]  /*02f0*/  IMAD.X R4, R26, 0x1, ~R23, P2 ;  /* 0x000000011a047824 */ /* 0x000fe200010e0e17 */
[----:B------:R-:W-:Y:S01]  /*0300*/  ISETP.LT.OR P1, PT, R12, 0x1, P1 ;  /* 0x000000010c00780c */ /* 0x000fe20000f21670 */
[----:B------:R-:W-:Y:S01]  /*0310*/  IMAD R14, R21, R14, R24 ;  /* 0x0000000e150e7224 */ /* 0x000fe200078e0218 */
[----:B------:R-:W-:-:S04]  /*0320*/  LEA R2, P2, R3, UR8, 0x2 ;  /* 0x0000000803027c11 */ /* 0x000fc8000f8410ff */
[----:B------:R-:W-:Y:S02]  /*0330*/  ISETP.LT.OR P5, PT, R14, 0x1, !P6 ;  /* 0x000000010e00780c */ /* 0x000fe400077a1670 */
[----:B------:R-:W-:Y:S02]  /*0340*/  LEA.HI.X R3, R3, UR9, R4, 0x2, P2 ;  /* 0x0000000903037c11 */ /* 0x000fe400090f1404 */
[----:B------:R-:W-:-:S13]  /*0350*/  PLOP3.LUT P0, PT, P5, P1, PT, 0xf8, 0x8f ;  /* 0x00000000008f781c */ /* 0x000fda0002f03f70 */
[----:B------:R-:W0:Y:S01]  /*0360*/  @!P0 LDC.64 R8, c[0x0][0x390] ;  /* 0x0000e400ff088b82 */ /* 0x000e220000000a00 */
[----:B------:R-:W2:Y:S04]  /*0370*/  @!P0 LDG.E R6, desc[UR6][R2.64+-0x4] ;  /* 0xfffffc0602068981 */ /* 0x000ea8000c1e1900 */
[----:B0-----:R-:W2:Y:S01]  /*0380*/  @!P0 LDG.E R27, desc[UR6][R8.64] ;  /* 0x00000006081b8981 */ /* 0x001ea2000c1e1900 */
[C---:B------:R-:W-:Y:S01]  /*0390*/  IMAD.SHL.U32 R25, R24.reuse, 0x4, RZ ;  /* 0x0000000418197824 */ /* 0x040fe200078e00ff */
[----:B------:R-:W-:Y:S01]  /*03a0*/  SHF.L.U64.HI R26, R24, 0x2, R26 ;  /* 0x00000002181a7819 */ /* 0x000fe2000001021a */
[C---:B------:R-:W-:Y:S01]  /*03b0*/  VIADD R7, R12.reuse, 0x1 ;  /* 0x000000010c077836 */ /* 0x040fe20000000000 */
[----:B------:R-:W-:Y:S01]  /*03c0*/  ISETP.GE.AND P3, PT, R12, UR12, PT ;  /* 0x0000000c0c007c0c */ /* 0x000fe2000bf66270 */
[----:B------:R-:W-:Y:S01]  /*03d0*/  IMAD.MOV.U32 R28, RZ, RZ, RZ ;  /* 0x000000ffff1c7224 */ /* 0x000fe200078e00ff */
[----:B------:R-:W-:-:S04]  /*03e0*/  IADD3 R4, P2, PT, R25, UR8, RZ ;  /* 0x0000000819047c10 */ /* 0x000fc8000ff5e0ff */
[----:B------:R-:W-:Y:S02]  /*03f0*/  IADD3.X R5, PT, PT, R26, UR9, RZ, P2, !PT ;  /* 0x000000091a057c10 */ /* 0x000fe400097fe4ff */
[----:B------:R-:W-:Y:S01]  /*0400*/  ISETP.LT.OR P2, PT, R12, RZ, P3 ;  /* 0x000000ff0c00720c */ /* 0x000fe20001f41670 */
[----:B--2---:R-:W-:Y:S01]  /*0410*/  @!P0 IMAD R28, R6, R27, RZ ;  /* 0x0000001b061c8224 */ /* 0x004fe200078e02ff */
[----:B------:R-:W-:Y:S02]  /*0420*/  LEA R6, P4, R21, R4, 0x2 ;  /* 0x0000000415067211 */ /* 0x000fe400078810ff */
[----:B------:R-:W-:Y:S02]  /*0430*/  ISETP.GE.AND P0, PT, R7, UR12, PT ;  /* 0x0000000c07007c0c */ /* 0x000fe4000bf06270 */
[----:B------:R-:W-:Y:S02]  /*0440*/  LEA.HI.X R7, R21, R5, R23, 0x2, P4 ;  /* 0x0000000515077211 */ /* 0x000fe400020f1417 */
[----:B------:R-:W-:-:S02]  /*0450*/  ISETP.LT.OR P0, PT, R12, -0x1, P0 ;  /* 0xffffffff0c00780c */ /* 0x000fc40000701670 */
[----:B------:R-:W-:Y:S02]  /*0460*/  PLOP3.LUT P4, PT, P5, P2, PT, 0xf8, 0x8f ;  /* 0x00000000008f781c */ /* 0x000fe40002f85f70 */
[----:B------:R-:W-:-:S11]  /*0470*/  PLOP3.LUT P5, PT, P5, P0, PT, 0xf8, 0x8f ;  /* 0x00000000008f781c */ /* 0x000fd60002fa1f70 */
[----:B------:R-:W0:Y:S01]  /*0480*/  @!P4 LDC.64 R10, c[0x0][0x390] ;  /* 0x0000e400ff0acb82 */ /* 0x000e220000000a00 */
[----:B------:R-:W2:Y:S04]  /*0490*/  @!P4 LDG.E R13, desc[UR6][R4.64+-0x4] ;  /* 0xfffffc06040dc981 */ /* 0x000ea8000c1e1900 */
[----:B------:R-:W3:Y:S03]  /*04a0*/  @!P5 LDG.E R15, desc[UR6][R6.64+-0x4] ;  /* 0xfffffc06060fd981 */ /* 0x000ee6000c1e1900 */
[----:B------:R-:W1:Y:S01]  /*04b0*/  @!P5 LDC.64 R8, c[0x0][0x390] ;  /* 0x0000e400ff08db82 */ /* 0x000e620000000a00 */
[----:B0-----:R-:W2:Y:S04]  /*04c0*/  @!P4 LDG.E R10, desc[UR6][R10.64+0xc] ;  /* 0x00000c060a0ac981 */ /* 0x001ea8000c1e1900 */
[----:B-1----:R-:W3:Y:S01]  /*04d0*/  @!P5 LDG.E R8, desc[UR6][R8.64+0x18] ;  /* 0x000018060808d981 */ /* 0x002ee2000c1e1900 */
[----:B------:R-:W-:-:S02]  /*04e0*/  VIADD R16, R14, 0x1 ;  /* 0x000000010e107836 */ /* 0x000fc40000000000 */
[----:B--2---:R-:W-:Y:S01]  /*04f0*/  @!P4 IMAD R28, R13, R10, R28 ;  /* 0x0000000a0d1cc224 */ /* 0x004fe200078e021c */
[-C--:B------:R-:W-:Y:S01]  /*0500*/  LOP3.LUT R13, R14, R21.reuse, RZ, 0xfc, !PT ;  /* 0x000000150e0d7212 */ /* 0x080fe200078efcff */
[----:B------:R-:W-:Y:S01]  /*0510*/  @!P4 IMAD.IADD R27, R27, 0x1, R10 ;  /* 0x000000011b1bc824 */ /* 0x000fe200078e020a */
[----:B------:R-:W-:Y:S01]  /*0520*/  ISETP.GE.AND P4, PT, R16, R21, PT ;  /* 0x000000151000720c */ /* 0x000fe20003f86270 */
[----:B---3--:R-:W-:Y:S02]  /*0530*/  @!P5 IMAD R28, R15, R8, R28 ;  /* 0x000000080f1cd224 */ /* 0x008fe400078e021c */
[----:B------:R-:W-:Y:S01]  /*0540*/  @!P5 IMAD.IADD R27, R27, 0x1, R8 ;  /* 0x000000011b1bd824 */ /* 0x000fe200078e0208 */
[C---:B------:R-:W-:Y:S02]  /*0550*/  LOP3.LUT P5, RZ, R13.reuse, 0x80000000, RZ, 0xc0, !PT ;  /* 0x800000000dff7812 */ /* 0x040fe400078ac0ff */
[----:B------:R-:W-:Y:S02]  /*0560*/  ISETP.LT.OR P4, PT, R14, -0x1, P4 ;  /* 0xffffffff0e00780c */ /* 0x000fe40002781670 */
[----:B------:R-:W-:-:S02]  /*0570*/  LOP3.LUT R12, R13, R12, RZ, 0xfc, !PT ;  /* 0x0000000c0d0c7212 */ /* 0x000fc400078efcff */
[----:B------:R-:W-:Y:S02]  /*0580*/  SHF.R.U32.HI R8, RZ, 0x1f, R13 ;  /* 0x0000001fff087819 */ /* 0x000fe4000001160d */
[----:B------:R-:W-:Y:S02]  /*0590*/  PLOP3.LUT P5, PT, P5, P0, PT, 0xf8, 0x8f ;  /* 0x00000000008f781c */ /* 0x000fe40002fa1f70 */
[----:B------:R-:W-:Y:S02]  /*05a0*/  PLOP3.LUT P2, PT, P4, P2, PT, 0xf8, 0x8f ;  /* 0x00000000008f781c */ /* 0x000fe40002745f70 */
[----:B------:R-:W-:Y:S02]  /*05b0*/  PLOP3.LUT P0, PT, P4, P0, PT, 0xf8, 0x8f ;  /* 0x00000000008f781c */ /* 0x000fe40002701f70 */
[----:B------:R-:W-:Y:S02]  /*05c0*/  PLOP3.LUT P4, PT, P4, P1, PT, 0xf8, 0x8f ;  /* 0x00000000008f781c */ /* 0x000fe40002783f70 */
[----:B------:R-:W-:-:S02]  /*05d0*/  ISETP.EQ.U32.OR P1, PT, R8, 0x1, P1 ;  /* 0x000000010800780c */ /* 0x000fc40000f22470 */
[----:B------:R-:W-:-:S03]  /*05e0*/  SHF.R.U32.HI R12, RZ, 0x1f, R12 ;  /* 0x0000001fff0c7819 */ /* 0x000fc6000001160c */
[----:B------:R-:W2:Y:S01]  /*05f0*/  @!P5 LDG.E R29, desc[UR6][R6.64] ;  /* 0x00000006061dd981 */ /* 0x000ea2000c1e1900 */
[----:B------:R-:W-:-:S07]  /*0600*/  ISETP.EQ.U32.OR P3, PT, R12, 0x1, P3 ;  /* 0x000000010c00780c */ /* 0x000fce0001f62470 */
[----:B------:R-:W0:Y:S01]  /*0610*/  @!P1 LDC.64 R16, c[0x0][0x390] ;  /* 0x0000e400ff109b82 */ /* 0x000e220000000a00 */
[----:B------:R-:W3:Y:S07]  /*0620*/  @!P0 LDG.E R7, desc[UR6][R6.64+0x4] ;  /* 0x0000040606078981 */ /* 0x000eee000c1e1900 */
[----:B------:R-:W1:Y:S08]  /*0630*/  @!P3 LDC.64 R12, c[0x0][0x390] ;  /* 0x0000e400ff0cbb82 */ /* 0x000e700000000a00 */
[----:B------:R-:W4:Y:S08]  /*0640*/  @!P5 LDC.64 R8, c[0x0][0x390] ;  /* 0x0000e400ff08db82 */ /* 0x000f300000000a00 */
[----:B------:R-:W5:Y:S01]  /*0650*/  @!P4 LDC.64 R10, c[0x0][0x390] ;  /* 0x0000e400ff0acb82 */ /* 0x000f620000000a00 */
[----:B0-----:R-:W2:Y:S07]  /*0660*/  @!P1 LDG.E R16, desc[UR6][R16.64+0x4] ;  /* 0x0000040610109981 */ /* 0x001eae000c1e1900 */
[----:B------:R-:W0:Y:S01]  /*0670*/  @!P2 LDC.64 R14, c[0x0][0x390] ;  /* 0x0000e400ff0eab82 */ /* 0x000e220000000a00 */
[----:B-1----:R-:W3:Y:S04]  /*0680*/  @!P3 LDG.E R12, desc[UR6][R12.64+0x10] ;  /* 0x000010060c0cb981 */ /* 0x002ee8000c1e1900 */
[----:B------:R1:W3:Y:S03]  /*0690*/  @!P4 LDG.E R17, desc[UR6][R2.64+0x4] ;  /* 0x000004060211c981 */ /* 0x0002e6000c1e1900 */
[----:B------:R-:W1:Y:S01]  /*06a0*/  @!P0 LDC.64 R18, c[0x0][0x390] ;  /* 0x0000e400ff128b82 */ /* 0x000e620000000a00 */
[----:B----4-:R-:W4:Y:S04]  /*06b0*/  @!P5 LDG.E R8, desc[UR6][R8.64+0x1c] ;  /* 0x00001c060808d981 */ /* 0x010f28000c1e1900 */
[----:B-----5:R-:W5:Y:S04]  /*06c0*/  @!P4 LDG.E R10, desc[UR6][R10.64+0x8] ;  /* 0x000008060a0ac981 */ /* 0x020f68000c1e1900 */
[----:B------:R-:W5:Y:S04]  /*06d0*/  @!P3 LDG.E R9, desc[UR6][R4.64] ;  /* 0x000000060409b981 */ /* 0x000f68000c1e1900 */
[----:B0-----:R-:W5:Y:S04]  /*06e0*/  @!P2 LDG.E R14, desc[UR6][R14.64+0x14] ;  /* 0x000014060e0ea981 */ /* 0x001f68000c1e1900 */
[----:B------:R-:W5:Y:S04]  /*06f0*/  @!P1 LDG.E R11, desc[UR6][R2.64] ;  /* 0x00000006020b9981 */ /* 0x000f68000c1e1900 */
[----:B-1----:R-:W5:Y:S04]  /*0700*/  @!P0 LDG.E R18, desc[UR6][R18.64+0x20] ;  /* 0x0000200612128981 */ /* 0x002f68000c1e1900 */
[----:B------:R-:W5:Y:S01]  /*0710*/  @!P2 LDG.E R5, desc[UR6][R4.64+0x4] ;  /* 0x000004060405a981 */ /* 0x000f62000c1e1900 */
[----:B------:R-:W-:-:S02]  /*0720*/  VIADD R24, R24, UR4 ;  /* 0x0000000418187c36 */ /* 0x000fc40008000000 */
[----:B--2---:R-:W-:-:S04]  /*0730*/  @!P1 IMAD.IADD R27, R27, 0x1, R16 ;  /* 0x000000011b1b9824 */ /* 0x004fc800078e0210 */
[----:B---3--:R-:W-:-:S04]  /*0740*/  @!P3 IMAD.IADD R27, R27, 0x1, R12 ;  /* 0x000000011b1bb824 */ /* 0x008fc800078e020c */
[----:B----4-:R-:W-:-:S04]  /*0750*/  @!P5 IMAD.IADD R27, R27, 0x1, R8 ;  /* 0x000000011b1bd824 */ /* 0x010fc800078e0208 */
[----:B-----5:R-:W-:-:S04]  /*0760*/  @!P4 IMAD.IADD R27, R27, 0x1, R10 ;  /* 0x000000011b1bc824 */ /* 0x020fc800078e020a */
[----:B------:R-:W-:-:S04]  /*0770*/  @!P2 IMAD.IADD R27, R27, 0x1, R14 ;  /* 0x000000011b1ba824 */ /* 0x000fc800078e020e */
[----:B------:R-:W-:-:S05]  /*0780*/  @!P0 IMAD.IADD R27, R27, 0x1, R18 ;  /* 0x000000011b1b8824 */ /* 0x000fca00078e0212 */
[----:B------:R-:W-:-:S04]  /*0790*/  IABS R13, R27 ;  /* 0x0000001b000d7213 */ /* 0x000fc80000000000 */
[----:B------:R-:W0:Y:S08]  /*07a0*/  I2F.RP R15, R13 ;  /* 0x0000000d000f7306 */ /* 0x000e300000209400 */
[----:B0-----:R-:W0:Y:S01]  /*07b0*/  MUFU.RCP R15, R15 ;  /* 0x0000000f000f7308 */ /* 0x001e220000001000 */
[----:B------:R-:W-:-:S04]  /*07c0*/  @!P1 IMAD R28, R11, R16, R28 ;  /* 0x000000100b1c9224 */ /* 0x000fc800078e021c */
[----:B------:R-:W-:Y:S02]  /*07d0*/  @!P3 IMAD R28, R9, R12, R28 ;  /* 0x0000000c091cb224 */ /* 0x000fe400078e021c */
[----:B0-----:R-:W-:-:S04]  /*07e0*/  VIADD R2, R15, 0xffffffe ;  /* 0x0ffffffe0f027836 */ /* 0x001fc80000000000 */
[----:B------:R0:W1:Y:S01]  /*07f0*/  F2I.FTZ.U32.TRUNC.NTZ R3, R2 ;  /* 0x0000000200037305 */ /* 0x000062000021f000 */
[----:B------:R-:W-:-:S04]  /*0800*/  @!P5 IMAD R28, R29, R8, R28 ;  /* 0x000000081d1cd224 */ /* 0x000fc800078e021c */
[----:B------:R-:W-:-:S04]  /*0810*/  @!P4 IMAD R28, R17, R10, R28 ;  /* 0x0000000a111cc224 */ /* 0x000fc800078e021c */
[----:B------:R-:W-:Y:S02]  /*0820*/  @!P2 IMAD R28, R5, R14, R28 ;  /* 0x0000000e051ca224 */ /* 0x000fe400078e021c */
[----:B0-----:R-:W-:Y:S02]  /*0830*/  IMAD.MOV.U32 R2, RZ, RZ, RZ ;  /* 0x000000ffff027224 */ /* 0x001fe400078e00ff */
[--C-:B-1----:R-:W-:Y:S02]  /*0840*/  IMAD.MOV R4, RZ, RZ, -R3.reuse ;  /* 0x000000ffff047224 */ /* 0x102fe400078e0a03 */
[----:B------:R-:W-:Y:S02]  /*0850*/  @!P0 IMAD R28, R7, R18, R28 ;  /* 0x00000012071c8224 */ /* 0x000fe400078e021c */
[----:B------:R-:W-:Y:S01]  /*0860*/  IMAD R5, R4, R13, RZ ;  /* 0x0000000d04057224 */ /* 0x000fe200078e02ff */
[----:B------:R-:W-:Y:S02]  /*0870*/  IABS R4, R27 ;  /* 0x0000001b00047213 */ /* 0x000fe40000000000 */
[----:B------:R-:W-:Y:S01]  /*0880*/  IABS R7, R28 ;  /* 0x0000001c00077213 */ /* 0x000fe20000000000 */
[----:B------:R-:W-:-:S04]  /*0890*/  IMAD.HI.U32 R2, R3, R5, R2 ;  /* 0x0000000503027227 */ /* 0x000fc800078e0002 */
[----:B------:R-:W-:Y:S02]  /*08a0*/  IMAD.MOV R4, RZ, RZ, -R4 ;  /* 0x000000ffff047224 */ /* 0x000fe400078e0a04 */
[----:B------:R-:W-:-:S04]  /*08b0*/  IMAD.HI.U32 R2, R2, R7, RZ ;  /* 0x0000000702027227 */ /* 0x000fc800078e00ff */
[----:B------:R-:W-:-:S05]  /*08c0*/  IMAD R4, R2, R4, R7 ;  /* 0x0000000402047224 */ /* 0x000fca00078e0207 */
[----:B------:R-:W-:Y:S02]  /*08d0*/  ISETP.GT.U32.AND P1, PT, R13, R4, PT ;  /* 0x000000040d00720c */ /* 0x000fe40003f24070 */
[----:B------:R-:W-:-:S11]  /*08e0*/  LOP3.LUT R28, R28, R27, RZ, 0x3c, !PT ;  /* 0x0000001b1c1c7212 */ /* 0x000fd600078e3cff */
[----:B------:R-:W-:-:S05]  /*08f0*/  @!P1 IMAD.IADD R4, R4, 0x1, -R13 ;  /* 0x0000000104049824 */ /* 0x000fca00078e0a0d */
[----:B------:R-:W-:Y:S01]  /*0900*/  ISETP.GE.U32.AND P0, PT, R4, R13, PT ;  /* 0x0000000d0400720c */ /* 0x000fe20003f06070 */
[----:B------:R-:W-:Y:S01]  /*0910*/  @!P1 VIADD R2, R2, 0x1 ;  /* 0x0000000102029836 */ /* 0x000fe20000000000 */
[----:B------:R-:W-:Y:S02]  /*0920*/  ISETP.GE.AND P2, PT, R28, RZ, PT ;  /* 0x000000ff1c00720c */ /* 0x000fe40003f46270 */
[----:B------:R-:W-:-:S09]  /*0930*/  ISETP.NE.AND P1, PT, R27, RZ, PT ;  /* 0x000000ff1b00720c */ /* 0x000fd20003f25270 */
[----:B------:R-:W-:-:S04]  /*0940*/  @P0 VIADD R2, R2, 0x1 ;  /* 0x0000000102020836 */ /* 0x000fc80000000000 */
[----:B------:R-:W-:Y:S01]  /*0950*/  IMAD.MOV.U32 R5, RZ, RZ, R2 ;  /* 0x000000ffff057224 */ /* 0x000fe200078e0002 */
[----:B------:R-:W-:-:S03]  /*0960*/  IADD3 R2, P0, PT, R25, UR10, RZ ;  /* 0x0000000a19027c10 */ /* 0x000fc6000ff1e0ff */
[----:B------:R-:W-:Y:S01]  /*0970*/  @!P2 IMAD.MOV R5, RZ, RZ, -R5 ;  /* 0x000000ffff05a224 */ /* 0x000fe200078e0a05 */
[----:B------:R-:W-:Y:S02]  /*0980*/  IADD3.X R3, PT, PT, R26, UR11, RZ, P0, !PT ;  /* 0x0000000b1a037c10 */ /* 0x000fe400087fe4ff */
[----:B------:R-:W-:-:S05]  /*0990*/  @!P1 LOP3.LUT R5, RZ, R27, RZ, 0x33, !PT ;  /* 0x0000001bff059212 */ /* 0x000fca00078e33ff */
[----:B------:R0:W-:Y:S01]  /*09a0*/  STG.E desc[UR6][R2.64], R5 ;  /* 0x0000000502007986 */ /* 0x0001e2000c101906 */
[----:B------:R-:W-:-:S13]  /*09b0*/  ISETP.GE.AND P0, PT, R24, R0, PT ;  /* 0x000000001800720c */ /* 0x000fda0003f06270 */
[----:B0-----:R-:W-:Y:S05]  /*09c0*/  @!P0 BRA `(.L_x_0) ;  /* 0xfffffff400f88947 */ /* 0x001fea000383ffff */
[----:B------:R-:W-:Y:S05]  /*09d0*/  EXIT ;  /* 0x000000000000794d */ /* 0x000fea0003800000 */
.L_x_1:
[----:B------:R-:W-:-:S00]  /*09e0*/  BRA `(.L_x_1) ;  /* 0xfffffffc00fc7947 */ /* 0x000fc0000383ffff */
[----:B------:R-:W-:-:S00]  /*09f0*/  NOP ;  /* 0x0000000000007918 */ /* 0x000fc00000000000 */
        /* <DEDUP_REMOVED lines=8> */
.L_x_2:


//--------------------- .nv.shared.reserved.0     --------------------------
	.section	.nv.shared.reserved.0,"aw",@nobits
	.weak		__nv_reservedSMEM_offset_0_alias
	.size		__nv_reservedSMEM_offset_0_alias, 0, 64
	.other		__nv_reservedSMEM_offset_0_alias,@"STO_CUDA_RESERVED_SHARED STV_DEFAULT"
__nv_reservedSMEM_offset_0_alias:
	.zero		0
	.zero		64


//--------------------- .nv.constant0._Z16global_boxfilterPjS_Piii --------------------------
	.section	.nv.constant0._Z16global_boxfilterPjS_Piii,"a",@progbits
	.sectionflags	@""
	.align	4
.nv.constant0._Z16global_boxfilterPjS_Piii:
	.zero		928


//--------------------- SYMBOLS --------------------------

	.type		.nv.reservedSmem.offset0,@object
	.size		.nv.reservedSmem.offset0,0x4
